	.headerflags	@"EF_CUDA_TEXMODE_UNIFIED EF_CUDA_64BIT_ADDRESS EF_CUDA_ACCELERATORS EF_CUDA_SM90 EF_CUDA_VIRTUAL_SM(EF_CUDA_SM90)"
	.elftype	@"ET_EXEC"


//--------------------- .nv.info                  --------------------------
	.section	.nv.info,"",@"SHT_CUDA_INFO"
	.align	4


	//----- nvinfo : EIATTR_REGCOUNT
	.align		4
        /*0000*/ 	.byte	0x04, 0x2f
        /*0002*/ 	.short	(.L_3 - .L_2)
	.align		4
.L_2:
        /*0004*/ 	.word	index@(triton_poi_fused__native_batch_norm_legit_no_training_cat_relu_48)
        /*0008*/ 	.word	0x00000038


	//----- nvinfo : EIATTR_MIN_STACK_SIZE
	.align		4
.L_3:
        /*000c*/ 	.byte	0x04, 0x12
        /*000e*/ 	.short	(.L_5 - .L_4)
	.align		4
.L_4:
        /*0010*/ 	.word	index@(triton_poi_fused__native_batch_norm_legit_no_training_cat_relu_48)
        /*0014*/ 	.word	0x00000000


	//----- nvinfo : EIATTR_FRAME_SIZE
	.align		4
.L_5:
        /*0018*/ 	.byte	0x04, 0x11
        /*001a*/ 	.short	(.L_7 - .L_6)
	.align		4
.L_6:
        /*001c*/ 	.word	index@(triton_poi_fused__native_batch_norm_legit_no_training_cat_relu_48)
        /*0020*/ 	.word	0x00000000


	//----- nvinfo : EIATTR_MIN_STACK_SIZE
	.align		4
.L_7:
        /*0024*/ 	.byte	0x04, 0x12
        /*0026*/ 	.short	(.L_9 - .L_8)
	.align		4
.L_8:
        /*0028*/ 	.word	index@(triton_poi_fused__native_batch_norm_legit_no_training_cat_relu_48)
        /*002c*/ 	.word	0x00000000
.L_9:


//--------------------- .nv.info.triton_poi_fused__native_batch_norm_legit_no_training_cat_relu_48 --------------------------
	.section	.nv.info.triton_poi_fused__native_batch_norm_legit_no_training_cat_relu_48,"",@"SHT_CUDA_INFO"
	.sectionflags	@""
	.align	4


	//----- nvinfo : EIATTR_CUDA_API_VERSION
	.align		4
        /*0000*/ 	.byte	0x04, 0x37
        /*0002*/ 	.short	(.L_11 - .L_10)
.L_10:
        /*0004*/ 	.word	0x0000007c


	//----- nvinfo : EIATTR_KPARAM_INFO
	.align		4
.L_11:
        /*0008*/ 	.byte	0x04, 0x17
        /*000a*/ 	.short	(.L_13 - .L_12)
.L_12:
        /*000c*/ 	.word	0x00000000
        /*0010*/ 	.short	0x0008
        /*0012*/ 	.short	0x0040
        /*0014*/ 	.byte	0x00, 0xf0, 0x11, 0x00


	//----- nvinfo : EIATTR_KPARAM_INFO
	.align		4
.L_13:
        /*0018*/ 	.byte	0x04, 0x17
        /*001a*/ 	.short	(.L_15 - .L_14)
.L_14:
        /*001c*/ 	.word	0x00000000
        /*0020*/ 	.short	0x0007
        /*0022*/ 	.short	0x0038
        /*0024*/ 	.byte	0x00, 0xf4, 0x21, 0x00


	//----- nvinfo : EIATTR_KPARAM_INFO
	.align		4
.L_15:
        /*0028*/ 	.byte	0x04, 0x17
        /*002a*/ 	.short	(.L_17 - .L_16)
.L_16:
        /*002c*/ 	.word	0x00000000
        /*0030*/ 	.short	0x0006
        /*0032*/ 	.short	0x0030
        /*0034*/ 	.byte	0x00, 0xf4, 0x21, 0x00


	//----- nvinfo : EIATTR_KPARAM_INFO
	.align		4
.L_17:
        /*0038*/ 	.byte	0x04, 0x17
        /*003a*/ 	.short	(.L_19 - .L_18)
.L_18:
        /*003c*/ 	.word	0x00000000
        /*0040*/ 	.short	0x0005
        /*0042*/ 	.short	0x0028
        /*0044*/ 	.byte	0x00, 0xf4, 0x21, 0x00


	//----- nvinfo : EIATTR_KPARAM_INFO
	.align		4
.L_19:
        /*0048*/ 	.byte	0x04, 0x17
        /*004a*/ 	.short	(.L_21 - .L_20)
.L_20:
        /*004c*/ 	.word	0x00000000
        /*0050*/ 	.short	0x0004
        /*0052*/ 	.short	0x0020
        /*0054*/ 	.byte	0x00, 0xf4, 0x21, 0x00


	//----- nvinfo : EIATTR_KPARAM_INFO
	.align		4
.L_21:
        /*0058*/ 	.byte	0x04, 0x17
        /*005a*/ 	.short	(.L_23 - .L_22)
.L_22:
        /*005c*/ 	.word	0x00000000
        /*0060*/ 	.short	0x0003
        /*0062*/ 	.short	0x0018
        /*0064*/ 	.byte	0x00, 0xf4, 0x21, 0x00


	//----- nvinfo : EIATTR_KPARAM_INFO
	.align		4
.L_23:
        /*0068*/ 	.byte	0x04, 0x17
        /*006a*/ 	.short	(.L_25 - .L_24)
.L_24:
        /*006c*/ 	.word	0x00000000
        /*0070*/ 	.short	0x0002
        /*0072*/ 	.short	0x0010
        /*0074*/ 	.byte	0x00, 0xf4, 0x21, 0x00


	//----- nvinfo : EIATTR_KPARAM_INFO
	.align		4
.L_25:
        /*0078*/ 	.byte	0x04, 0x17
        /*007a*/ 	.short	(.L_27 - .L_26)
.L_26:
        /*007c*/ 	.word	0x00000000
        /*0080*/ 	.short	0x0001
        /*0082*/ 	.short	0x0008
        /*0084*/ 	.byte	0x00, 0xf4, 0x21, 0x00


	//----- nvinfo : EIATTR_KPARAM_INFO
	.align		4
.L_27:
        /*0088*/ 	.byte	0x04, 0x17
        /*008a*/ 	.short	(.L_29 - .L_28)
.L_28:
        /*008c*/ 	.word	0x00000000
        /*0090*/ 	.short	0x0000
        /*0092*/ 	.short	0x0000
        /*0094*/ 	.byte	0x00, 0xf4, 0x21, 0x00


	//----- nvinfo : EIATTR_SPARSE_MMA_MASK
	.align		4
.L_29:
        /*0098*/ 	.byte	0x03, 0x50
        /*009a*/ 	.short	0x0000


	//----- nvinfo : EIATTR_MAXREG_COUNT
	.align		4
        /*009c*/ 	.byte	0x03, 0x1b
        /*009e*/ 	.short	0x00ff


	//----- nvinfo : EIATTR_EXIT_INSTR_OFFSETS
	.align		4
        /*00a0*/ 	.byte	0x04, 0x1c
        /*00a2*/ 	.short	(.L_31 - .L_30)


	//   ....[0]....
.L_30:
        /*00a4*/ 	.word	0x00001220


	//   ....[1]....
        /*00a8*/ 	.word	0x00001240


	//----- nvinfo : EIATTR_REQNTID
	.align		4
.L_31:
        /*00ac*/ 	.byte	0x04, 0x10
        /*00ae*/ 	.short	(.L_33 - .L_32)
.L_32:
        /*00b0*/ 	.word	0x00000080
        /*00b4*/ 	.word	0x00000001
        /*00b8*/ 	.word	0x00000001


	//----- nvinfo : EIATTR_CBANK_PARAM_SIZE
	.align		4
.L_33:
        /*00bc*/ 	.byte	0x03, 0x19
        /*00be*/ 	.short	0x0044


	//----- nvinfo : EIATTR_PARAM_CBANK
	.align		4
        /*00c0*/ 	.byte	0x04, 0x0a
        /*00c2*/ 	.short	(.L_35 - .L_34)
	.align		4
.L_34:
        /*00c4*/ 	.word	index@(.nv.constant0.triton_poi_fused__native_batch_norm_legit_no_training_cat_relu_48)
        /*00c8*/ 	.short	0x0210
        /*00ca*/ 	.short	0x0044


	//----- nvinfo : EIATTR_SW_WAR
	.align		4
.L_35:
        /*00cc*/ 	.byte	0x04, 0x36
        /*00ce*/ 	.short	(.L_37 - .L_36)
.L_36:
        /*00d0*/ 	.word	0x00000008
.L_37:


//--------------------- .nv.callgraph             --------------------------
	.section	.nv.callgraph,"",@"SHT_CUDA_CALLGRAPH"
	.align	4
	.sectionentsize	8
	.align		4
        /*0000*/ 	.word	0x00000000
	.align		4
        /*0004*/ 	.word	0xffffffff
	.align		4
        /*0008*/ 	.word	0x00000000
	.align		4
        /*000c*/ 	.word	0xfffffffe
	.align		4
        /*0010*/ 	.word	0x00000000
	.align		4
        /*0014*/ 	.word	0xfffffffd
	.align		4
        /*0018*/ 	.word	0x00000000
	.align		4
        /*001c*/ 	.word	0xfffffffc


//--------------------- .nv.constant4             --------------------------
	.section	.nv.constant4,"a",@progbits
	.align	8
	.align		8
.nv.constant4:
        /*0000*/ 	.dword	_$_str
	.align		8
        /*0008*/ 	.dword	_$_str_$_2


//--------------------- .text.triton_poi_fused__native_batch_norm_legit_no_training_cat_relu_48 --------------------------
	.section	.text.triton_poi_fused__native_batch_norm_legit_no_training_cat_relu_48,"ax",@progbits
	.align	128
        .global         triton_poi_fused__native_batch_norm_legit_no_training_cat_relu_48
        .type           triton_poi_fused__native_batch_norm_legit_no_training_cat_relu_48,@function
        .size           triton_poi_fused__native_batch_norm_legit_no_training_cat_relu_48,(.L_x_1 - triton_poi_fused__native_batch_norm_legit_no_training_cat_relu_48)
        .other          triton_poi_fused__native_batch_norm_legit_no_training_cat_relu_48,@"STO_CUDA_ENTRY STV_DEFAULT"
triton_poi_fused__native_batch_norm_legit_no_training_cat_relu_48:
.text.triton_poi_fused__native_batch_norm_legit_no_training_cat_relu_48:
[----:B------:R-:W0:Y:S01]  /*0000*/  LDC R1, c[0x0][0x28] ;  /* 0x00000a00ff017b82 */ /* 0x000e220000000800 */
[----:B------:R-:W1:Y:S07]  /*0010*/  S2R R0, SR_TID.X ;  /* 0x0000000000007919 */ /* 0x000e6e0000002100 */
[----:B------:R-:W2:Y:S01]  /*0020*/  LDC.64 R2, c[0x0][0x228] ;  /* 0x00008a00ff027b82 */ /* 0x000ea20000000a00 */
[----:B------:R-:W-:Y:S01]  /*0030*/  CS2R R10, SRZ ;  /* 0x00000000000a7805 */ /* 0x000fe2000001ff00 */
[----:B------:R-:W-:Y:S01]  /*0040*/  ULDC.64 UR4, c[0x0][0x208] ;  /* 0x0000820000047ab9 */ /* 0x000fe20000000a00 */
[----:B------:R-:W3:Y:S01]  /*0050*/  S2R R5, SR_CTAID.X ;  /* 0x0000000000057919 */ /* 0x000ee20000002500 */
[----:B------:R-:W-:-:S02]  /*0060*/  IMAD.MOV.U32 R12, RZ, RZ, RZ ;  /* 0x000000ffff0c7224 */ /* 0x000fc400078e00ff */
[----:B------:R-:W-:Y:S02]  /*0070*/  IMAD.MOV.U32 R26, RZ, RZ, RZ ;  /* 0x000000ffff1a7224 */ /* 0x000fe400078e00ff */
[----:B------:R-:W-:Y:S01]  /*0080*/  IMAD.MOV.U32 R23, RZ, RZ, RZ ;  /* 0x000000ffff177224 */ /* 0x000fe200078e00ff */
[----:B------:R-:W4:Y:S01]  /*0090*/  LDC.64 R24, c[0x0][0x220] ;  /* 0x00008800ff187b82 */ /* 0x000f220000000a00 */
[----:B------:R-:W-:-:S07]  /*00a0*/  IMAD.MOV.U32 R45, RZ, RZ, 0x3e800000 ;  /* 0x3e800000ff2d7424 */ /* 0x000fce00078e00ff */
[----:B------:R-:W5:Y:S01]  /*00b0*/  LDC.64 R16, c[0x0][0x230] ;  /* 0x00008c00ff107b82 */ /* 0x000f620000000a00 */
[----:B------:R-:W-:Y:S01]  /*00c0*/  IMAD.MOV.U32 R35, RZ, RZ, RZ ;  /* 0x000000ffff237224 */ /* 0x000fe200078e00ff */
[----:B------:R-:W-:Y:S02]  /*00d0*/  CS2R R36, SRZ ;  /* 0x0000000000247805 */ /* 0x000fe4000001ff00 */
[----:B------:R-:W-:Y:S01]  /*00e0*/  CS2R R38, SRZ ;  /* 0x0000000000267805 */ /* 0x000fe2000001ff00 */
[----:B------:R-:W-:Y:S01]  /*00f0*/  IMAD.MOV.U32 R46, RZ, RZ, RZ ;  /* 0x000000ffff2e7224 */ /* 0x000fe200078e00ff */
[----:B------:R-:W-:Y:S02]  /*0100*/  CS2R R40, SRZ ;  /* 0x0000000000287805 */ /* 0x000fe4000001ff00 */
[----:B------:R-:W2:Y:S01]  /*0110*/  LDC.64 R52, c[0x0][0x210] ;  /* 0x00008400ff347b82 */ /* 0x000ea20000000a00 */
[----:B------:R-:W-:Y:S01]  /*0120*/  CS2R R42, SRZ ;  /* 0x00000000002a7805 */ /* 0x000fe2000001ff00 */
[----:B------:R-:W-:Y:S01]  /*0130*/  IMAD.MOV.U32 R44, RZ, RZ, RZ ;  /* 0x000000ffff2c7224 */ /* 0x000fe200078e00ff */
[----:B------:R-:W-:Y:S01]  /*0140*/  ULDC.64 UR6, c[0x0][0x218] ;  /* 0x0000860000067ab9 */ /* 0x000fe20000000a00 */
[----:B-1----:R-:W-:Y:S01]  /*0150*/  IMAD.SHL.U32 R0, R0, 0x4, RZ ;  /* 0x0000000400007824 */ /* 0x002fe200078e00ff */
[----:B---3--:R-:W-:-:S04]  /*0160*/  SHF.R.S32.HI R4, RZ, 0x15, R5 ;  /* 0x00000015ff047819 */ /* 0x008fc80000011405 */
[----:B------:R-:W-:Y:S02]  /*0170*/  LOP3.LUT R0, R0, 0x1fc, RZ, 0xc0, !PT ;  /* 0x000001fc00007812 */ /* 0x000fe400078ec0ff */
[----:B------:R-:W-:-:S03]  /*0180*/  SGXT R4, R4, 0x1 ;  /* 0x000000010404781a */ /* 0x000fc60000000200 */
[----:B------:R-:W-:-:S04]  /*0190*/  IMAD R5, R5, 0x400, R0 ;  /* 0x0000040005057824 */ /* 0x000fc800078e0200 */
[C---:B------:R-:W-:Y:S01]  /*01a0*/  VIADD R47, R5.reuse, 0x200 ;  /* 0x00000200052f7836 */ /* 0x040fe20000000000 */
[C---:B------:R-:W-:Y:S02]  /*01b0*/  LEA.HI R0, R4.reuse, R5, RZ, 0x6 ;  /* 0x0000000504007211 */ /* 0x040fe400078f30ff */
[----:B------:R-:W-:Y:S02]  /*01c0*/  ISETP.GE.AND P1, PT, R5, 0x18a00, PT ;  /* 0x00018a000500780c */ /* 0x000fe40003f26270 */
[----:B------:R-:W-:Y:S02]  /*01d0*/  SHF.R.S32.HI R27, RZ, 0x6, R0 ;  /* 0x00000006ff1b7819 */ /* 0x000fe40000011400 */
[----:B------:R-:W-:-:S03]  /*01e0*/  LEA.HI R4, R4, R47, RZ, 0x6 ;  /* 0x0000002f04047211 */ /* 0x000fc600078f30ff */
[----:B------:R-:W-:-:S05]  /*01f0*/  IMAD.HI R6, R27, 0x532ae21d, RZ ;  /* 0x532ae21d1b067827 */ /* 0x000fca00078e02ff */
[----:B------:R-:W-:-:S04]  /*0200*/  SHF.R.U32.HI R7, RZ, 0x1f, R6 ;  /* 0x0000001fff077819 */ /* 0x000fc80000011606 */
[----:B------:R-:W-:Y:S02]  /*0210*/  LEA.HI.SX32 R6, R6, R7, 0x19 ;  /* 0x0000000706067211 */ /* 0x000fe400078fcaff */
[----:B------:R-:W-:-:S03]  /*0220*/  SHF.R.S32.HI R4, RZ, 0x6, R4 ;  /* 0x00000006ff047819 */ /* 0x000fc60000011404 */
[----:B------:R-:W-:Y:S02]  /*0230*/  IMAD R27, R6, -0x18a, R27 ;  /* 0xfffffe76061b7824 */ /* 0x000fe400078e021b */
[----:B------:R-:W-:-:S04]  /*0240*/  IMAD.HI R8, R4, 0x532ae21d, RZ ;  /* 0x532ae21d04087827 */ /* 0x000fc800078e02ff */
[----:B--2---:R-:W-:Y:S01]  /*0250*/  IMAD.WIDE R6, R27, 0x4, R2 ;  /* 0x000000041b067825 */ /* 0x004fe200078e0202 */
[----:B------:R-:W-:-:S04]  /*0260*/  SHF.R.U32.HI R9, RZ, 0x1f, R8 ;  /* 0x0000001fff097819 */ /* 0x000fc80000011608 */
[----:B------:R-:W2:Y:S04]  /*0270*/  @!P1 LDG.E.EL R10, desc[UR4][R6.64] ;  /* 0x00000004060a9981 */ /* 0x000ea8000c2e1900 */
[----:B------:R-:W3:Y:S01]  /*0280*/  @!P1 LDG.E.EL R11, desc[UR4][R6.64] ;  /* 0x00000004060b9981 */ /* 0x000ee2000c2e1900 */
[----:B------:R-:W-:Y:S02]  /*0290*/  LEA.HI.SX32 R9, R8, R9, 0x19 ;  /* 0x0000000908097211 */ /* 0x000fe400078fcaff */
[----:B------:R-:W-:Y:S01]  /*02a0*/  ISETP.GE.AND P0, PT, R47, 0x18a00, PT ;  /* 0x00018a002f00780c */ /* 0x000fe20003f06270 */
[----:B------:R-:W4:Y:S01]  /*02b0*/  @!P1 LDG.E.EL R12, desc[UR4][R6.64] ;  /* 0x00000004060c9981 */ /* 0x000f22000c2e1900 */
[----:B------:R-:W-:Y:S02]  /*02c0*/  IMAD.MOV.U32 R8, RZ, RZ, RZ ;  /* 0x000000ffff087224 */ /* 0x000fe400078e00ff */
[----:B------:R-:W-:-:S02]  /*02d0*/  IMAD R18, R9, -0x18a, R4 ;  /* 0xfffffe7609127824 */ /* 0x000fc400078e0204 */
[----:B------:R-:W-:Y:S02]  /*02e0*/  IMAD.MOV.U32 R4, RZ, RZ, RZ ;  /* 0x000000ffff047224 */ /* 0x000fe400078e00ff */
[----:B------:R-:W-:Y:S01]  /*02f0*/  IMAD.WIDE R2, R18, 0x4, R2 ;  /* 0x0000000412027825 */ /* 0x000fe200078e0202 */
[----:B------:R1:W5:Y:S04]  /*0300*/  @!P1 LDG.E.EL R8, desc[UR4][R6.64] ;  /* 0x0000000406089981 */ /* 0x000368000c2e1900 */
[----:B------:R-:W5:Y:S04]  /*0310*/  @!P0 LDG.E.EL R4, desc[UR4][R2.64] ;  /* 0x0000000402048981 */ /* 0x000f68000c2e1900 */
[----:B------:R-:W5:Y:S04]  /*0320*/  @!P0 LDG.E.EL R26, desc[UR4][R2.64] ;  /* 0x00000004021a8981 */ /* 0x000f68000c2e1900 */
[----:B------:R-:W5:Y:S01]  /*0330*/  @!P0 LDG.E.EL R23, desc[UR4][R2.64] ;  /* 0x0000000402178981 */ /* 0x000f62000c2e1900 */
[----:B------:R-:W-:Y:S01]  /*0340*/  IMAD.HI R28, R5, 0x532ae21d, RZ ;  /* 0x532ae21d051c7827 */ /* 0x000fe200078e02ff */
[----:B------:R-:W-:-:S02]  /*0350*/  LOP3.LUT R0, R0, 0xffffffc0, RZ, 0xc0, !PT ;  /* 0xffffffc000007812 */ /* 0x000fc400078ec0ff */
[----:B------:R1:W5:Y:S01]  /*0360*/  @!P0 LDG.E.EL R46, desc[UR4][R2.64] ;  /* 0x00000004022e8981 */ /* 0x000362000c2e1900 */
[----:B------:R-:W-:Y:S01]  /*0370*/  IMAD.HI R22, R47, 0x532ae21d, RZ ;  /* 0x532ae21d2f167827 */ /* 0x000fe200078e02ff */
[----:B------:R-:W-:-:S03]  /*0380*/  SHF.R.U32.HI R9, RZ, 0x1f, R28 ;  /* 0x0000001fff097819 */ /* 0x000fc6000001161c */
[----:B------:R-:W-:Y:S01]  /*0390*/  IMAD.IADD R0, R5, 0x1, -R0 ;  /* 0x0000000105007824 */ /* 0x000fe200078e0a00 */
[----:B------:R-:W-:Y:S02]  /*03a0*/  LEA.HI.SX32 R28, R28, R9, 0x13 ;  /* 0x000000091c1c7211 */ /* 0x000fe400078f9aff */
[----:B-1----:R-:W-:Y:S02]  /*03b0*/  SHF.R.U32.HI R7, RZ, 0x1f, R22 ;  /* 0x0000001fff077819 */ /* 0x002fe40000011616 */
[----:B------:R-:W-:Y:S01]  /*03c0*/  SHF.R.S32.HI R49, RZ, 0x1f, R0 ;  /* 0x0000001fff317819 */ /* 0x000fe20000011400 */
[----:B------:R-:W-:Y:S01]  /*03d0*/  IMAD R20, R28, 0x300, RZ ;  /* 0x000003001c147824 */ /* 0x000fe200078e02ff */
[----:B------:R-:W-:Y:S01]  /*03e0*/  LEA.HI.SX32 R22, R22, R7, 0x13 ;  /* 0x0000000716167211 */ /* 0x000fe200078f9aff */
[----:B------:R-:W-:-:S03]  /*03f0*/  IMAD.SHL.U32 R7, R27, 0x40, RZ ;  /* 0x000000401b077824 */ /* 0x000fc600078e00ff */
[--C-:B------:R-:W-:Y:S01]  /*0400*/  SHF.R.S32.HI R14, RZ, 0x1f, R20.reuse ;  /* 0x0000001fff0e7819 */ /* 0x100fe20000011414 */
[----:B------:R-:W-:Y:S01]  /*0410*/  IMAD R6, R22, 0x300, RZ ;  /* 0x0000030016067824 */ /* 0x000fe200078e02ff */
[----:B------:R-:W-:Y:S02]  /*0420*/  IADD3 R20, P2, P3, R7, R0, R20 ;  /* 0x0000000007147210 */ /* 0x000fe40007b5e014 */
[----:B------:R-:W-:Y:S01]  /*0430*/  SHF.R.S32.HI R21, RZ, 0x1f, R7 ;  /* 0x0000001fff157819 */ /* 0x000fe20000011407 */
[----:B------:R-:W-:-:S03]  /*0440*/  IMAD.SHL.U32 R7, R18, 0x40, RZ ;  /* 0x0000004012077824 */ /* 0x000fc600078e00ff */
[----:B------:R-:W-:Y:S02]  /*0450*/  IADD3.X R21, R21, R49, R14, P2, P3 ;  /* 0x0000003115157210 */ /* 0x000fe400017e640e */
[--C-:B------:R-:W-:Y:S01]  /*0460*/  IADD3 R19, P3, P5, R7, R0, R6.reuse ;  /* 0x0000000007137210 */ /* 0x100fe20007d7e006 */
[----:B------:R-:W-:Y:S01]  /*0470*/  IMAD R51, R28, -0x6280, R5 ;  /* 0xffff9d801c337824 */ /* 0x000fe200078e0205 */
[----:B------:R-:W-:Y:S01]  /*0480*/  SHF.R.S32.HI R6, RZ, 0x1f, R6 ;  /* 0x0000001fff067819 */ /* 0x000fe20000011406 */
[----:B------:R-:W1:Y:S01]  /*0490*/  LDC.64 R14, c[0x0][0x238] ;  /* 0x00008e00ff0e7b82 */ /* 0x000e620000000a00 */
[----:B------:R-:W-:-:S04]  /*04a0*/  SHF.R.S32.HI R0, RZ, 0x1f, R7 ;  /* 0x0000001fff007819 */ /* 0x000fc80000011407 */
[----:B------:R-:W-:Y:S02]  /*04b0*/  IADD3.X R49, R0, R49, R6, P3, P5 ;  /* 0x0000003100317210 */ /* 0x000fe40001fea406 */
[----:B0-----:R-:W-:Y:S01]  /*04c0*/  CS2R R2, SRZ ;  /* 0x0000000000027805 */ /* 0x001fe2000001ff00 */
[----:B------:R-:W-:Y:S02]  /*04d0*/  IMAD.MOV.U32 R29, RZ, RZ, RZ ;  /* 0x000000ffff1d7224 */ /* 0x000fe400078e00ff */
[----:B--2---:R-:W-:Y:S01]  /*04e0*/  FADD R10, R10, 9.9999997473787516356e-06 ;  /* 0x3727c5ac0a0a7421 */ /* 0x004fe20000000000 */
[----:B---3--:R-:W-:-:S05]  /*04f0*/  FADD R11, R11, 9.9999997473787516356e-06 ;  /* 0x3727c5ac0b0b7421 */ /* 0x008fca0000000000 */
[----:B------:R-:W0:Y:S01]  /*0500*/  MUFU.SQRT R10, R10 ;  /* 0x0000000a000a7308 */ /* 0x000e220000002000 */
[----:B----4-:R-:W-:-:S07]  /*0510*/  FADD R12, R12, 9.9999997473787516356e-06 ;  /* 0x3727c5ac0c0c7421 */ /* 0x010fce0000000000 */
[----:B------:R-:W2:Y:S01]  /*0520*/  MUFU.SQRT R11, R11 ;  /* 0x0000000b000b7308 */ /* 0x000ea20000002000 */
[----:B-----5:R-:W-:Y:S01]  /*0530*/  FADD R8, R8, 9.9999997473787516356e-06 ;  /* 0x3727c5ac08087421 */ /* 0x020fe20000000000 */
[----:B------:R-:W-:Y:S01]  /*0540*/  FADD R4, R4, 9.9999997473787516356e-06 ;  /* 0x3727c5ac04047421 */ /* 0x000fe20000000000 */
[----:B0-----:R-:W-:-:S05]  /*0550*/  FSETP.GT.AND P4, PT, R10, 8.50705917302346158658e+37, PT ;  /* 0x7e8000000a00780b */ /* 0x001fca0003f84000 */
[----:B------:R-:W0:Y:S01]  /*0560*/  MUFU.SQRT R12, R12 ;  /* 0x0000000c000c7308 */ /* 0x000e220000002000 */
[----:B------:R-:W-:Y:S02]  /*0570*/  FSETP.GEU.AND P2, PT, R10, 1.175494350822287508e-38, PT ;  /* 0x008000000a00780b */ /* 0x000fe40003f4e000 */
[----:B------:R-:W-:Y:S02]  /*0580*/  FSEL R0, R45, 1, P4 ;  /* 0x3f8000002d007808 */ /* 0x000fe40002000000 */
[----:B--2---:R-:W-:-:S03]  /*0590*/  FSETP.GT.AND P6, PT, R11, 8.50705917302346158658e+37, PT ;  /* 0x7e8000000b00780b */ /* 0x004fc60003fc4000 */
[----:B------:R-:W2:Y:S01]  /*05a0*/  MUFU.SQRT R8, R8 ;  /* 0x0000000800087308 */ /* 0x000ea20000002000 */
[----:B------:R-:W-:Y:S02]  /*05b0*/  FSETP.GEU.AND P5, PT, R11, 1.175494350822287508e-38, PT ;  /* 0x008000000b00780b */ /* 0x000fe40003fae000 */
[----:B------:R-:W-:Y:S01]  /*05c0*/  FSEL R7, R45, 1, P6 ;  /* 0x3f8000002d077808 */ /* 0x000fe20003000000 */
[----:B------:R-:W-:Y:S02]  /*05d0*/  @P4 FMUL R10, R10, 0.25 ;  /* 0x3e8000000a0a4820 */ /* 0x000fe40000400000 */
[----:B------:R-:W-:Y:S01]  /*05e0*/  @!P2 FMUL R0, R0, 16777216 ;  /* 0x4b8000000000a820 */ /* 0x000fe20000400000 */
[----:B0-----:R-:W-:Y:S01]  /*05f0*/  FSETP.GT.AND P3, PT, R12, 8.50705917302346158658e+37, PT ;  /* 0x7e8000000c00780b */ /* 0x001fe20003f64000 */
[----:B------:R-:W0:Y:S01]  /*0600*/  MUFU.SQRT R4, R4 ;  /* 0x0000000400047308 */ /* 0x000e220000002000 */
[----:B------:R-:W-:Y:S01]  /*0610*/  @!P2 FMUL R10, R10, 16777216 ;  /* 0x4b8000000a0aa820 */ /* 0x000fe20000400000 */
[----:B------:R-:W-:Y:S01]  /*0620*/  FSETP.GEU.AND P4, PT, R12, 1.175494350822287508e-38, PT ;  /* 0x008000000c00780b */ /* 0x000fe20003f8e000 */
[----:B------:R-:W-:Y:S01]  /*0630*/  @P6 FMUL R11, R11, 0.25 ;  /* 0x3e8000000b0b6820 */ /* 0x000fe20000400000 */
[----:B------:R-:W-:-:S02]  /*0640*/  FSEL R6, R45, 1, P3 ;  /* 0x3f8000002d067808 */ /* 0x000fc40001800000 */
[----:B------:R-:W-:Y:S01]  /*0650*/  @!P5 FMUL R7, R7, 16777216 ;  /* 0x4b8000000707d820 */ /* 0x000fe20000400000 */
[C---:B--2---:R-:W-:Y:S01]  /*0660*/  FSETP.GT.AND P2, PT, R8.reuse, 8.50705917302346158658e+37, PT ;  /* 0x7e8000000800780b */ /* 0x044fe20003f44000 */
[----:B------:R-:W-:Y:S01]  /*0670*/  @!P5 FMUL R11, R11, 16777216 ;  /* 0x4b8000000b0bd820 */ /* 0x000fe20000400000 */
[----:B------:R-:W-:Y:S01]  /*0680*/  FSETP.GEU.AND P6, PT, R8, 1.175494350822287508e-38, PT ;  /* 0x008000000800780b */ /* 0x000fe20003fce000 */
[----:B------:R-:W-:Y:S01]  /*0690*/  FADD R26, R26, 9.9999997473787516356e-06 ;  /* 0x3727c5ac1a1a7421 */ /* 0x000fe20000000000 */
[----:B------:R-:W-:Y:S01]  /*06a0*/  MUFU.RCP R31, R10 ;  /* 0x0000000a001f7308 */ /* 0x000fe20000001000 */
[----:B------:R-:W-:Y:S01]  /*06b0*/  @P3 FMUL R12, R12, 0.25 ;  /* 0x3e8000000c0c3820 */ /* 0x000fe20000400000 */
[----:B0-----:R-:W-:-:S03]  /*06c0*/  FSETP.GT.AND P5, PT, R4, 8.50705917302346158658e+37, PT ;  /* 0x7e8000000400780b */ /* 0x001fc60003fa4000 */
[----:B------:R-:W-:Y:S01]  /*06d0*/  @!P4 FMUL R12, R12, 16777216 ;  /* 0x4b8000000c0cc820 */ /* 0x000fe20000400000 */
[----:B------:R-:W-:Y:S02]  /*06e0*/  FSETP.GEU.AND P3, PT, R4, 1.175494350822287508e-38, PT ;  /* 0x008000000400780b */ /* 0x000fe40003f6e000 */
[----:B------:R-:W0:Y:S01]  /*06f0*/  MUFU.RCP R32, R11 ;  /* 0x0000000b00207308 */ /* 0x000e220000001000 */
[----:B------:R-:W-:-:S04]  /*0700*/  @P2 FMUL R8, R8, 0.25 ;  /* 0x3e80000008082820 */ /* 0x000fc80000400000 */
[----:B------:R-:W-:-:S03]  /*0710*/  @!P6 FMUL R8, R8, 16777216 ;  /* 0x4b8000000808e820 */ /* 0x000fc60000400000 */
[----:B------:R-:W2:Y:S01]  /*0720*/  MUFU.SQRT R30, R26 ;  /* 0x0000001a001e7308 */ /* 0x000ea20000002000 */
[----:B------:R-:W-:-:S04]  /*0730*/  @P5 FMUL R4, R4, 0.25 ;  /* 0x3e80000004045820 */ /* 0x000fc80000400000 */
[----:B------:R-:W-:-:S03]  /*0740*/  @!P3 FMUL R4, R4, 16777216 ;  /* 0x4b8000000404b820 */ /* 0x000fc60000400000 */
[----:B------:R3:W4:Y:S01]  /*0750*/  MUFU.RCP R33, R12 ;  /* 0x0000000c00217308 */ /* 0x0007220000001000 */
[----:B0-----:R-:W-:Y:S01]  /*0760*/  FMUL R32, R32, R7 ;  /* 0x0000000720207220 */ /* 0x001fe20000400000 */
[----:B------:R-:W-:-:S06]  /*0770*/  FADD R23, R23, 9.9999997473787516356e-06 ;  /* 0x3727c5ac17177421 */ /* 0x000fcc0000000000 */
[----:B------:R-:W0:Y:S01]  /*0780*/  MUFU.RCP R34, R8 ;  /* 0x0000000800227308 */ /* 0x000e220000001000 */
[----:B------:R-:W-:-:S07]  /*0790*/  FSEL R9, R45, 1, P2 ;  /* 0x3f8000002d097808 */ /* 0x000fce0001000000 */
[----:B------:R-:W5:Y:S01]  /*07a0*/  MUFU.RCP R10, R4 ;  /* 0x00000004000a7308 */ /* 0x000f620000001000 */
[----:B------:R-:W-:Y:S01]  /*07b0*/  FSEL R7, R45, 1, P5 ;  /* 0x3f8000002d077808 */ /* 0x000fe20002800000 */
[----:B---3--:R-:W-:-:S04]  /*07c0*/  IMAD.WIDE R12, R27, 0x4, R24 ;  /* 0x000000041b0c7825 */ /* 0x008fc800078e0218 */
[----:B------:R-:W-:Y:S01]  /*07d0*/  @!P4 FMUL R6, R6, 16777216 ;  /* 0x4b8000000606c820 */ /* 0x000fe20000400000 */
[----:B------:R-:W-:Y:S01]  /*07e0*/  @!P6 FMUL R9, R9, 16777216 ;  /* 0x4b8000000909e820 */ /* 0x000fe20000400000 */
[----:B--2---:R-:W-:Y:S01]  /*07f0*/  FSETP.GT.AND P4, PT, R30, 8.50705917302346158658e+37, PT ;  /* 0x7e8000001e00780b */ /* 0x004fe20003f84000 */
[----:B------:R-:W-:Y:S01]  /*0800*/  @!P3 FMUL R7, R7, 16777216 ;  /* 0x4b8000000707b820 */ /* 0x000fe20000400000 */
[----:B------:R-:W2:Y:S01]  /*0810*/  MUFU.SQRT R23, R23 ;  /* 0x0000001700177308 */ /* 0x000ea20000002000 */
[----:B------:R-:W-:Y:S01]  /*0820*/  FMUL R31, R31, R0 ;  /* 0x000000001f1f7220 */ /* 0x000fe20000400000 */
[----:B----4-:R-:W-:Y:S01]  /*0830*/  FMUL R33, R33, R6 ;  /* 0x0000000621217220 */ /* 0x010fe20000400000 */
[----:B0-----:R-:W-:Y:S01]  /*0840*/  FMUL R34, R34, R9 ;  /* 0x0000000922227220 */ /* 0x001fe20000400000 */
[----:B------:R-:W3:Y:S01]  /*0850*/  @!P1 LDG.E.EL R35, desc[UR4][R12.64] ;  /* 0x000000040c239981 */ /* 0x000ee2000c2e1900 */
[----:B------:R-:W-:Y:S01]  /*0860*/  CS2R R8, SRZ ;  /* 0x0000000000087805 */ /* 0x000fe2000001ff00 */
[----:B------:R-:W-:-:S02]  /*0870*/  IMAD.MOV.U32 R0, RZ, RZ, RZ ;  /* 0x000000ffff007224 */ /* 0x000fc400078e00ff */
[----:B-----5:R-:W-:Y:S01]  /*0880*/  FMUL R10, R10, R7 ;  /* 0x000000070a0a7220 */ /* 0x020fe20000400000 */
[----:B------:R-:W4:Y:S01]  /*0890*/  @!P1 LDG.E.EL R36, desc[UR4][R12.64] ;  /* 0x000000040c249981 */ /* 0x000f22000c2e1900 */
[----:B------:R-:W-:Y:S01]  /*08a0*/  CS2R R6, SRZ ;  /* 0x0000000000067805 */ /* 0x000fe2000001ff00 */
[----:B------:R-:W-:Y:S01]  /*08b0*/  IMAD.MOV.U32 R4, RZ, RZ, RZ ;  /* 0x000000ffff047224 */ /* 0x000fe200078e00ff */
[C---:B------:R-:W-:Y:S01]  /*08c0*/  FSETP.GEU.AND P5, PT, R30.reuse, 1.175494350822287508e-38, PT ;  /* 0x008000001e00780b */ /* 0x040fe20003fae000 */
[----:B------:R-:W5:Y:S04]  /*08d0*/  @!P1 LDG.E.EL R37, desc[UR4][R12.64] ;  /* 0x000000040c259981 */ /* 0x000f68000c2e1900 */
[----:B------:R0:W3:Y:S01]  /*08e0*/  @!P1 LDG.E.EL R38, desc[UR4][R12.64] ;  /* 0x000000040c269981 */ /* 0x0000e2000c2e1900 */
[----:B------:R-:W-:Y:S01]  /*08f0*/  @P4 FMUL R30, R30, 0.25 ;  /* 0x3e8000001e1e4820 */ /* 0x000fe20000400000 */
[----:B0-----:R-:W-:-:S04]  /*0900*/  IMAD.WIDE R12, R27, 0x4, R16 ;  /* 0x000000041b0c7825 */ /* 0x001fc800078e0210 */
[----:B------:R-:W-:Y:S01]  /*0910*/  IMAD.WIDE R16, R18, 0x4, R16 ;  /* 0x0000000412107825 */ /* 0x000fe200078e0210 */
[----:B--2---:R-:W-:-:S03]  /*0920*/  FSETP.GT.AND P6, PT, R23, 8.50705917302346158658e+37, PT ;  /* 0x7e8000001700780b */ /* 0x004fc60003fc4000 */
[----:B------:R-:W-:Y:S01]  /*0930*/  @!P5 FMUL R30, R30, 16777216 ;  /* 0x4b8000001e1ed820 */ /* 0x000fe20000400000 */
[----:B------:R-:W-:Y:S01]  /*0940*/  IMAD.MOV.U32 R11, RZ, RZ, RZ ;  /* 0x000000ffff0b7224 */ /* 0x000fe200078e00ff */
[----:B------:R-:W2:Y:S04]  /*0950*/  @!P0 LDG.E.EL R9, desc[UR4][R16.64] ;  /* 0x0000000410098981 */ /* 0x000ea8000c2e1900 */
[----:B------:R-:W2:Y:S04]  /*0960*/  @!P0 LDG.E.EL R6, desc[UR4][R16.64] ;  /* 0x0000000410068981 */ /* 0x000ea8000c2e1900 */
[----:B------:R-:W2:Y:S04]  /*0970*/  @!P0 LDG.E.EL R0, desc[UR4][R16.64] ;  /* 0x0000000410008981 */ /* 0x000ea8000c2e1900 */
[----:B------:R0:W2:Y:S01]  /*0980*/  @!P0 LDG.E.EL R4, desc[UR4][R16.64] ;  /* 0x0000000410048981 */ /* 0x0000a2000c2e1900 */
[----:B------:R-:W-:Y:S01]  /*0990*/  IMAD.WIDE R24, R18, 0x4, R24 ;  /* 0x0000000412187825 */ /* 0x000fe200078e0218 */
[----:B------:R-:W-:-:S02]  /*09a0*/  ISETP.GE.AND P3, PT, R27, 0x17e, PT ;  /* 0x0000017e1b00780c */ /* 0x000fc40003f66270 */
[----:B------:R-:W2:Y:S01]  /*09b0*/  @!P1 LDG.E.EL R39, desc[UR4][R12.64] ;  /* 0x000000040c279981 */ /* 0x000ea2000c2e1900 */
[----:B------:R-:W-:-:S03]  /*09c0*/  ISETP.GT.AND P2, PT, R27, 0x17d, !P1 ;  /* 0x0000017d1b00780c */ /* 0x000fc60004f44270 */
[----:B------:R-:W2:Y:S01]  /*09d0*/  @!P1 LDG.E.EL R40, desc[UR4][R12.64] ;  /* 0x000000040c289981 */ /* 0x000ea2000c2e1900 */
[----:B0-----:R-:W-:Y:S01]  /*09e0*/  IMAD R17, R28, 0x5f80, R51 ;  /* 0x00005f801c117824 */ /* 0x001fe200078e0233 */
[----:B------:R-:W-:Y:S02]  /*09f0*/  FSEL R51, R45, 1, P4 ;  /* 0x3f8000002d337808 */ /* 0x000fe40002000000 */
[----:B------:R-:W2:Y:S03]  /*0a00*/  @!P1 LDG.E.EL R41, desc[UR4][R12.64] ;  /* 0x000000040c299981 */ /* 0x000ea6000c2e1900 */
[----:B------:R-:W-:Y:S01]  /*0a10*/  @!P5 FMUL R51, R51, 16777216 ;  /* 0x4b8000003333d820 */ /* 0x000fe20000400000 */
[C---:B------:R-:W-:Y:S01]  /*0a20*/  FSETP.GEU.AND P5, PT, R23.reuse, 1.175494350822287508e-38, PT ;  /* 0x008000001700780b */ /* 0x040fe20003fae000 */
[----:B------:R-:W-:Y:S01]  /*0a30*/  @P6 FMUL R23, R23, 0.25 ;  /* 0x3e80000017176820 */ /* 0x000fe20000400000 */
[----:B------:R1:W2:Y:S01]  /*0a40*/  @!P1 LDG.E.EL R11, desc[UR4][R12.64] ;  /* 0x000000040c0b9981 */ /* 0x0002a2000c2e1900 */
[----:B------:R0:W0:Y:S01]  /*0a50*/  MUFU.RCP R28, R30 ;  /* 0x0000001e001c7308 */ /* 0x0000220000001000 */
[----:B------:R-:W-:-:S02]  /*0a60*/  ISETP.LT.AND P4, PT, R5, 0x18a00, !P3 ;  /* 0x00018a000500780c */ /* 0x000fc40005f81270 */
[----:B------:R-:W2:Y:S04]  /*0a70*/  @!P0 LDG.E.EL R3, desc[UR4][R24.64] ;  /* 0x0000000418038981 */ /* 0x000ea8000c2e1900 */
[----:B------:R-:W2:Y:S03]  /*0a80*/  @!P0 LDG.E.EL R2, desc[UR4][R24.64] ;  /* 0x0000000418028981 */ /* 0x000ea6000c2e1900 */
[----:B------:R-:W-:Y:S01]  /*0a90*/  @!P5 FMUL R23, R23, 16777216 ;  /* 0x4b8000001717d820 */ /* 0x000fe20000400000 */
[----:B------:R-:W2:Y:S01]  /*0aa0*/  @!P0 LDG.E.EL R7, desc[UR4][R24.64] ;  /* 0x0000000418078981 */ /* 0x000ea2000c2e1900 */
[----:B-1----:R-:W-:Y:S01]  /*0ab0*/  IMAD.WIDE R12, R27, 0x4, R14 ;  /* 0x000000041b0c7825 */ /* 0x002fe200078e020e */
[----:B------:R-:W-:-:S02]  /*0ac0*/  CS2R R26, SRZ ;  /* 0x00000000001a7805 */ /* 0x000fc4000001ff00 */
[----:B------:R1:W2:Y:S01]  /*0ad0*/  @!P0 LDG.E.EL R8, desc[UR4][R24.64] ;  /* 0x0000000418088981 */ /* 0x0002a2000c2e1900 */
[----:B------:R-:W-:Y:S01]  /*0ae0*/  IMAD.WIDE R14, R18, 0x4, R14 ;  /* 0x00000004120e7825 */ /* 0x000fe200078e020e */
[----:B------:R-:W1:Y:S02]  /*0af0*/  MUFU.RCP R23, R23 ;  /* 0x0000001700177308 */ /* 0x000e640000001000 */
[----:B------:R-:W2:Y:S01]  /*0b00*/  @!P1 LDG.E.EL R42, desc[UR4][R12.64] ;  /* 0x000000040c2a9981 */ /* 0x000ea2000c2e1900 */
[----:B------:R-:W-:Y:S01]  /*0b10*/  IMAD.WIDE R16, R17, 0x4, R52 ;  /* 0x0000000411107825 */ /* 0x000fe200078e0234 */
[----:B0-----:R-:W-:Y:S02]  /*0b20*/  FSEL R30, R45, 1, P6 ;  /* 0x3f8000002d1e7808 */ /* 0x001fe40003000000 */
[----:B------:R-:W2:Y:S01]  /*0b30*/  @!P1 LDG.E.EL R43, desc[UR4][R12.64] ;  /* 0x000000040c2b9981 */ /* 0x000ea2000c2e1900 */
[----:B-1----:R-:W-:-:S03]  /*0b40*/  CS2R R24, SRZ ;  /* 0x0000000000187805 */ /* 0x002fc6000001ff00 */
[----:B------:R-:W2:Y:S04]  /*0b50*/  @!P1 LDG.E.EL R44, desc[UR4][R12.64] ;  /* 0x000000040c2c9981 */ /* 0x000ea8000c2e1900 */
[----:B------:R0:W2:Y:S04]  /*0b60*/  @!P1 LDG.E.EL R24, desc[UR4][R12.64] ;  /* 0x000000040c189981 */ /* 0x0000a8000c2e1900 */
[----:B------:R-:W2:Y:S04]  /*0b70*/  @!P0 LDG.E.EL R26, desc[UR4][R14.64] ;  /* 0x000000040e1a8981 */ /* 0x000ea8000c2e1900 */
[----:B------:R-:W2:Y:S01]  /*0b80*/  @!P0 LDG.E.EL R25, desc[UR4][R14.64] ;  /* 0x000000040e198981 */ /* 0x000ea2000c2e1900 */
[----:B0-----:R-:W-:-:S03]  /*0b90*/  CS2R R12, SRZ ;  /* 0x00000000000c7805 */ /* 0x001fc6000001ff00 */
[----:B------:R-:W2:Y:S04]  /*0ba0*/  @!P0 LDG.E.EL R27, desc[UR4][R14.64] ;  /* 0x000000040e1b8981 */ /* 0x000ea8000c2e1900 */
[----:B------:R0:W2:Y:S01]  /*0bb0*/  @!P0 LDG.E.EL R29, desc[UR4][R14.64] ;  /* 0x000000040e1d8981 */ /* 0x0000a2000c2e1900 */
[----:B------:R-:W-:Y:S01]  /*0bc0*/  FMUL R28, R28, R51 ;  /* 0x000000331c1c7220 */ /* 0x000fe20000400000 */
[----:B------:R-:W-:Y:S01]  /*0bd0*/  @!P5 FMUL R30, R30, 16777216 ;  /* 0x4b8000001e1ed820 */ /* 0x000fe20000400000 */
[----:B------:R-:W-:Y:S01]  /*0be0*/  IMAD R51, R22, -0x6280, R47 ;  /* 0xffff9d8016337824 */ /* 0x000fe200078e022f */
[----:B0-----:R-:W-:-:S03]  /*0bf0*/  CS2R R14, SRZ ;  /* 0x00000000000e7805 */ /* 0x001fc6000001ff00 */
[----:B------:R-:W-:-:S03]  /*0c00*/  IMAD R51, R22, 0x5f80, R51 ;  /* 0x00005f8016337824 */ /* 0x000fc600078e0233 */
[----:B------:R0:W2:Y:S01]  /*0c10*/  @P4 LDG.E.128 R12, desc[UR4][R16.64] ;  /* 0x00000004100c4981 */ /* 0x0000a2000c1e1d00 */
[----:B------:R-:W-:Y:S01]  /*0c20*/  FMUL R30, R23, R30 ;  /* 0x0000001e171e7220 */ /* 0x000fe20000400000 */
[----:B------:R-:W-:Y:S02]  /*0c30*/  IMAD.MOV.U32 R22, RZ, RZ, RZ ;  /* 0x000000ffff167224 */ /* 0x000fe400078e00ff */
[----:B------:R-:W-:Y:S01]  /*0c40*/  IMAD.MOV.U32 R23, RZ, RZ, RZ ;  /* 0x000000ffff177224 */ /* 0x000fe200078e00ff */
[----:B0-----:R-:W-:-:S04]  /*0c50*/  LEA R16, P5, R20, UR6, 0x2 ;  /* 0x0000000614107c11 */ /* 0x001fc8000f8a10ff */
[----:B------:R-:W-:Y:S02]  /*0c60*/  LEA.HI.X R17, R20, UR7, R21, 0x2, P5 ;  /* 0x0000000714117c11 */ /* 0x000fe4000a8f1415 */
[----:B------:R-:W-:-:S06]  /*0c70*/  CS2R R20, SRZ ;  /* 0x0000000000147805 */ /* 0x000fcc000001ff00 */
[----:B------:R0:W3:Y:S01]  /*0c80*/  @P2 LDG.E.128 R20, desc[UR4][R16.64+-0x17e00] ;  /* 0xfe82000410142981 */ /* 0x0000e2000c1e1d00 */
[----:B------:R-:W-:-:S04]  /*0c90*/  FADD R50, R46, 9.9999997473787516356e-06 ;  /* 0x3727c5ac2e327421 */ /* 0x000fc80000000000 */
[----:B------:R-:W1:Y:S02]  /*0ca0*/  MUFU.SQRT R46, R50 ;  /* 0x00000032002e7308 */ /* 0x000e640000002000 */
[C---:B-1----:R-:W-:Y:S02]  /*0cb0*/  FSETP.GT.AND P5, PT, R46.reuse, 8.50705917302346158658e+37, PT ;  /* 0x7e8000002e00780b */ /* 0x042fe40003fa4000 */
[----:B------:R-:W-:Y:S02]  /*0cc0*/  FSETP.GEU.AND P6, PT, R46, 1.175494350822287508e-38, PT ;  /* 0x008000002e00780b */ /* 0x000fe40003fce000 */
[----:B------:R-:W-:-:S09]  /*0cd0*/  FSEL R45, R45, 1, P5 ;  /* 0x3f8000002d2d7808 */ /* 0x000fd20002800000 */
[----:B------:R-:W-:Y:S01]  /*0ce0*/  @P5 FMUL R46, R46, 0.25 ;  /* 0x3e8000002e2e5820 */ /* 0x000fe20000400000 */
[----:B------:R-:W-:Y:S01]  /*0cf0*/  ISETP.GE.AND P5, PT, R18, 0x17e, PT ;  /* 0x0000017e1200780c */ /* 0x000fe20003fa6270 */
[----:B------:R-:W-:Y:S02]  /*0d00*/  @!P6 FMUL R45, R45, 16777216 ;  /* 0x4b8000002d2de820 */ /* 0x000fe40000400000 */
[----:B------:R-:W-:Y:S01]  /*0d10*/  @!P6 FMUL R46, R46, 16777216 ;  /* 0x4b8000002e2ee820 */ /* 0x000fe20000400000 */
[----:B------:R-:W-:Y:S01]  /*0d20*/  ISETP.LT.AND P6, PT, R47, 0x18a00, !P5 ;  /* 0x00018a002f00780c */ /* 0x000fe20006fc1270 */
[----:B------:R-:W-:Y:S01]  /*0d30*/  IMAD.WIDE R52, R51, 0x4, R52 ;  /* 0x0000000433347825 */ /* 0x000fe200078e0234 */
[----:B--2---:R-:W-:Y:S02]  /*0d40*/  SEL R48, R12, RZ, P4 ;  /* 0x000000ff0c307207 */ /* 0x004fe40002000000 */
[----:B------:R-:W-:Y:S02]  /*0d50*/  SEL R47, R13, RZ, P4 ;  /* 0x000000ff0d2f7207 */ /* 0x000fe40002000000 */
[----:B0-----:R-:W-:-:S02]  /*0d60*/  SEL R16, R14, RZ, P4 ;  /* 0x000000ff0e107207 */ /* 0x001fc40002000000 */
[----:B------:R-:W-:Y:S02]  /*0d70*/  SEL R17, R15, RZ, P4 ;  /* 0x000000ff0f117207 */ /* 0x000fe40002000000 */
[----:B------:R-:W-:-:S04]  /*0d80*/  LEA R50, P4, R19, UR6, 0x2 ;  /* 0x0000000613327c11 */ /* 0x000fc8000f8810ff */
[----:B------:R-:W-:Y:S02]  /*0d90*/  LEA.HI.X R51, R19, UR7, R49, 0x2, P4 ;  /* 0x0000000713337c11 */ /* 0x000fe4000a0f1431 */
[----:B------:R-:W-:Y:S02]  /*0da0*/  ISETP.GT.AND P4, PT, R18, 0x17d, !P0 ;  /* 0x0000017d1200780c */ /* 0x000fe40004784270 */
[----:B------:R-:W-:Y:S02]  /*0db0*/  CS2R R12, SRZ ;  /* 0x00000000000c7805 */ /* 0x000fe4000001ff00 */
[----:B------:R-:W-:Y:S02]  /*0dc0*/  CS2R R14, SRZ ;  /* 0x00000000000e7805 */ /* 0x000fe4000001ff00 */
[----:B---3--:R-:W-:-:S04]  /*0dd0*/  SEL R19, R22, RZ, P2 ;  /* 0x000000ff16137207 */ /* 0x008fc80001000000 */
[----:B------:R0:W2:Y:S01]  /*0de0*/  @P6 LDG.E.128 R12, desc[UR4][R52.64] ;  /* 0x00000004340c6981 */ /* 0x0000a2000c1e1d00 */
[----:B------:R-:W-:Y:S02]  /*0df0*/  SEL R18, R23, RZ, P2 ;  /* 0x000000ff17127207 */ /* 0x000fe40001000000 */
[----:B------:R-:W-:Y:S02]  /*0e00*/  SEL R22, R16, R19, !P3 ;  /* 0x0000001310167207 */ /* 0x000fe40005800000 */
[----:B------:R-:W-:Y:S02]  /*0e10*/  SEL R23, R17, R18, !P3 ;  /* 0x0000001211177207 */ /* 0x000fe40005800000 */
[----:B------:R-:W-:Y:S02]  /*0e20*/  CS2R R16, SRZ ;  /* 0x0000000000107805 */ /* 0x000fe4000001ff00 */
[----:B------:R-:W-:-:S06]  /*0e30*/  CS2R R18, SRZ ;  /* 0x0000000000127805 */ /* 0x000fcc000001ff00 */
[----:B------:R-:W3:Y:S01]  /*0e40*/  @P4 LDG.E.128 R16, desc[UR4][R50.64+-0x17e00] ;  /* 0xfe82000432104981 */ /* 0x000ee2000c1e1d00 */
[----:B------:R-:W-:Y:S02]  /*0e50*/  SEL R49, R20, RZ, P2 ;  /* 0x000000ff14317207 */ /* 0x000fe40001000000 */
[----:B0-----:R-:W-:Y:S02]  /*0e60*/  SEL R52, R21, RZ, P2 ;  /* 0x000000ff15347207 */ /* 0x001fe40001000000 */
[----:B------:R-:W-:Y:S02]  /*0e70*/  SEL R20, R48, R49, !P3 ;  /* 0x0000003130147207 */ /* 0x000fe40005800000 */
[----:B------:R-:W-:Y:S01]  /*0e80*/  SEL R21, R47, R52, !P3 ;  /* 0x000000342f157207 */ /* 0x000fe20005800000 */
[----:B------:R-:W-:Y:S02]  /*0e90*/  FADD R47, R23, -R38 ;  /* 0x80000026172f7221 */ /* 0x000fe40000000000 */
[----:B------:R-:W-:-:S02]  /*0ea0*/  FADD R38, R20, -R35 ;  /* 0x8000002314267221 */ /* 0x000fc40000000000 */
[----:B----4-:R-:W-:Y:S01]  /*0eb0*/  FADD R35, R21, -R36 ;  /* 0x8000002415237221 */ /* 0x010fe20000000000 */
[----:B-----5:R-:W-:Y:S01]  /*0ec0*/  FADD R48, R22, -R37 ;  /* 0x8000002516307221 */ /* 0x020fe20000000000 */
[----:B------:R-:W-:Y:S02]  /*0ed0*/  FMUL R37, R34, R47 ;  /* 0x0000002f22257220 */ /* 0x000fe40000400000 */
[----:B------:R-:W-:Y:S01]  /*0ee0*/  FMUL R36, R32, R35 ;  /* 0x0000002320247220 */ /* 0x000fe20000400000 */
[----:B------:R-:W-:Y:S01]  /*0ef0*/  FMUL R47, R33, R48 ;  /* 0x00000030212f7220 */ /* 0x000fe20000400000 */
[----:B------:R-:W0:Y:S01]  /*0f00*/  LDC.64 R34, c[0x0][0x240] ;  /* 0x00009000ff227b82 */ /* 0x000e220000000a00 */
[----:B------:R-:W1:Y:S07]  /*0f10*/  MUFU.RCP R46, R46 ;  /* 0x0000002e002e7308 */ /* 0x000e6e0000001000 */
[----:B------:R-:W4:Y:S01]  /*0f20*/  LDC.64 R32, c[0x0][0x248] ;  /* 0x00009200ff207b82 */ /* 0x000f220000000a00 */
[----:B------:R-:W-:Y:S01]  /*0f30*/  FMUL R31, R31, R38 ;  /* 0x000000261f1f7220 */ /* 0x000fe20000400000 */
[----:B------:R-:W-:Y:S01]  /*0f40*/  FFMA R40, R36, R40, R43 ;  /* 0x0000002824287223 */ /* 0x000fe2000000002b */
[----:B------:R-:W-:Y:S01]  /*0f50*/  FFMA R41, R47, R41, R44 ;  /* 0x000000292f297223 */ /* 0x000fe2000000002c */
[----:B------:R-:W-:Y:S01]  /*0f60*/  FFMA R24, R37, R11, R24 ;  /* 0x0000000b25187223 */ /* 0x000fe20000000018 */
[----:B------:R-:W-:Y:S01]  /*0f70*/  FFMA R39, R31, R39, R42 ;  /* 0x000000271f277223 */ /* 0x000fe2000000002a */
[----:B-1----:R-:W-:-:S03]  /*0f80*/  FMUL R45, R46, R45 ;  /* 0x0000002d2e2d7220 */ /* 0x002fc60000400000 */
[----:B------:R-:W-:Y:S02]  /*0f90*/  FSETP.GEU.AND P2, PT, R24, RZ, PT ;  /* 0x000000ff1800720b */ /* 0x000fe40003f4e000 */
[----:B------:R-:W-:Y:S01]  /*0fa0*/  FSETP.GEU.AND P3, PT, R41, RZ, PT ;  /* 0x000000ff2900720b */ /* 0x000fe20003f6e000 */
[----:B0-----:R-:W-:-:S04]  /*0fb0*/  IMAD.WIDE R34, R5, 0x4, R34 ;  /* 0x0000000405227825 */ /* 0x001fc800078e0222 */
[----:B----4-:R-:W-:Y:S01]  /*0fc0*/  IMAD.WIDE R32, R5, 0x4, R32 ;  /* 0x0000000405207825 */ /* 0x010fe200078e0220 */
[----:B------:R0:W-:Y:S01]  /*0fd0*/  @!P1 STG.E.128 desc[UR4][R34.64], R20 ;  /* 0x0000001422009986 */ /* 0x0001e2000c101d04 */
[----:B--2---:R-:W-:Y:S02]  /*0fe0*/  SEL R12, R12, RZ, P6 ;  /* 0x000000ff0c0c7207 */ /* 0x004fe40003000000 */
[----:B------:R-:W-:Y:S02]  /*0ff0*/  SEL R13, R13, RZ, P6 ;  /* 0x000000ff0d0d7207 */ /* 0x000fe40003000000 */
[----:B------:R-:W-:Y:S02]  /*1000*/  SEL R15, R15, RZ, P6 ;  /* 0x000000ff0f0f7207 */ /* 0x000fe40003000000 */
[----:B------:R-:W-:Y:S02]  /*1010*/  SEL R14, R14, RZ, P6 ;  /* 0x000000ff0e0e7207 */ /* 0x000fe40003000000 */
[----:B---3--:R-:W-:-:S02]  /*1020*/  @P5 SEL R12, R16, RZ, P4 ;  /* 0x000000ff100c5207 */ /* 0x008fc40002000000 */
[----:B------:R-:W-:Y:S02]  /*1030*/  @P5 SEL R13, R17, RZ, P4 ;  /* 0x000000ff110d5207 */ /* 0x000fe40002000000 */
[----:B------:R-:W-:Y:S02]  /*1040*/  @P5 SEL R15, R19, RZ, P4 ;  /* 0x000000ff130f5207 */ /* 0x000fe40002000000 */
[----:B------:R-:W-:Y:S01]  /*1050*/  @P5 SEL R14, R18, RZ, P4 ;  /* 0x000000ff120e5207 */ /* 0x000fe20002000000 */
[----:B------:R-:W-:Y:S01]  /*1060*/  FADD R3, R12, -R3 ;  /* 0x800000030c037221 */ /* 0x000fe20000000000 */
[----:B------:R-:W-:Y:S01]  /*1070*/  FADD R11, R13, -R2 ;  /* 0x800000020d0b7221 */ /* 0x000fe20000000000 */
[----:B------:R-:W-:Y:S02]  /*1080*/  FADD R8, R15, -R8 ;  /* 0x800000080f087221 */ /* 0x000fe40000000000 */
[----:B------:R-:W-:Y:S01]  /*1090*/  FADD R7, R14, -R7 ;  /* 0x800000070e077221 */ /* 0x000fe20000000000 */
[----:B------:R-:W-:Y:S01]  /*10a0*/  FMUL R3, R10, R3 ;  /* 0x000000030a037220 */ /* 0x000fe20000400000 */
[----:B------:R-:W-:Y:S01]  /*10b0*/  FSETP.GEU.AND P4, PT, R40, RZ, PT ;  /* 0x000000ff2800720b */ /* 0x000fe20003f8e000 */
[----:B------:R-:W-:Y:S01]  /*10c0*/  FMUL R28, R28, R11 ;  /* 0x0000000b1c1c7220 */ /* 0x000fe20000400000 */
[----:B------:R-:W-:Y:S01]  /*10d0*/  FSETP.GEU.AND P5, PT, R39, RZ, PT ;  /* 0x000000ff2700720b */ /* 0x000fe20003fae000 */
[----:B------:R-:W-:Y:S01]  /*10e0*/  FMUL R2, R45, R8 ;  /* 0x000000082d027220 */ /* 0x000fe20000400000 */
[----:B------:R-:W-:Y:S01]  /*10f0*/  FMUL R30, R30, R7 ;  /* 0x000000071e1e7220 */ /* 0x000fe20000400000 */
[----:B------:R-:W-:Y:S01]  /*1100*/  FFMA R3, R3, R9, R26 ;  /* 0x0000000903037223 */ /* 0x000fe2000000001a */
[----:B------:R-:W-:Y:S01]  /*1110*/  SEL R11, R24, RZ, P2 ;  /* 0x000000ff180b7207 */ /* 0x000fe20001000000 */
[----:B------:R-:W-:Y:S01]  /*1120*/  FFMA R6, R28, R6, R25 ;  /* 0x000000061c067223 */ /* 0x000fe20000000019 */
[----:B------:R-:W-:Y:S01]  /*1130*/  SEL R10, R41, RZ, P3 ;  /* 0x000000ff290a7207 */ /* 0x000fe20001800000 */
[----:B------:R-:W-:Y:S01]  /*1140*/  FFMA R2, R2, R4, R29 ;  /* 0x0000000402027223 */ /* 0x000fe2000000001d */
[----:B------:R-:W-:Y:S01]  /*1150*/  SEL R9, R40, RZ, P4 ;  /* 0x000000ff28097207 */ /* 0x000fe20002000000 */
[----:B------:R-:W-:Y:S01]  /*1160*/  FFMA R0, R30, R0, R27 ;  /* 0x000000001e007223 */ /* 0x000fe2000000001b */
[----:B------:R-:W-:Y:S01]  /*1170*/  SEL R8, R39, RZ, P5 ;  /* 0x000000ff27087207 */ /* 0x000fe20002800000 */
[----:B------:R0:W-:Y:S01]  /*1180*/  @!P0 STG.E.128 desc[UR4][R34.64+0x800], R12 ;  /* 0x0008000c22008986 */ /* 0x0001e2000c101d04 */
[----:B------:R-:W-:-:S02]  /*1190*/  FSETP.GEU.AND P3, PT, R6, RZ, PT ;  /* 0x000000ff0600720b */ /* 0x000fc40003f6e000 */
[----:B------:R-:W-:Y:S01]  /*11a0*/  FSETP.GEU.AND P2, PT, R0, RZ, PT ;  /* 0x000000ff0000720b */ /* 0x000fe20003f4e000 */
[----:B------:R0:W-:Y:S01]  /*11b0*/  @!P1 STG.E.128 desc[UR4][R32.64], R8 ;  /* 0x0000000820009986 */ /* 0x0001e2000c101d04 */
[C---:B------:R-:W-:Y:S02]  /*11c0*/  FSETP.GEU.AND P1, PT, R2.reuse, RZ, PT ;  /* 0x000000ff0200720b */ /* 0x040fe40003f2e000 */
[----:B------:R-:W-:Y:S02]  /*11d0*/  FSETP.GEU.AND P4, PT, R3, RZ, PT ;  /* 0x000000ff0300720b */ /* 0x000fe40003f8e000 */
[----:B------:R-:W-:Y:S02]  /*11e0*/  SEL R19, R2, RZ, P1 ;  /* 0x000000ff02137207 */ /* 0x000fe40000800000 */
[----:B------:R-:W-:Y:S02]  /*11f0*/  SEL R18, R0, RZ, P2 ;  /* 0x000000ff00127207 */ /* 0x000fe40001000000 */
[----:B------:R-:W-:-:S02]  /*1200*/  SEL R17, R6, RZ, P3 ;  /* 0x000000ff06117207 */ /* 0x000fc40001800000 */
[----:B------:R-:W-:Y:S01]  /*1210*/  SEL R16, R3, RZ, P4 ;  /* 0x000000ff03107207 */ /* 0x000fe20002000000 */
[----:B0-----:R-:W-:Y:S06]  /*1220*/  @P0 EXIT ;  /* 0x000000000000094d */ /* 0x001fec0003800000 */
[----:B------:R-:W-:Y:S01]  /*1230*/  STG.E.128 desc[UR4][R32.64+0x800], R16 ;  /* 0x0008001020007986 */ /* 0x000fe2000c101d04 */
[----:B------:R-:W-:Y:S05]  /*1240*/  EXIT ;  /* 0x000000000000794d */ /* 0x000fea0003800000 */
.L_x_0:
[----:B------:R-:W-:-:S00]  /*1250*/  BRA `(.L_x_0) ;  /* 0xfffffffc00fc7947 */ /* 0x000fc0000383ffff */
[----:B------:R-:W-:-:S00]  /*1260*/  NOP ;  /* 0x0000000000007918 */ /* 0x000fc00000000000 */
        /* <DEDUP_REMOVED lines=9> */
.L_x_1:


//--------------------- .nv.global.init           --------------------------
	.section	.nv.global.init,"aw",@progbits
.nv.global.init:
	.type		_$_str,@object
	.size		_$_str,(_$_str_$_2 - _$_str)
_$_str:
        /*0000*/ 	.byte	0x5f, 0x5f, 0x43, 0x55, 0x44, 0x41, 0x5f, 0x46, 0x54, 0x5a, 0x00
	.type		_$_str_$_2,@object
	.size		_$_str_$_2,(.L_1 - _$_str_$_2)
_$_str_$_2:
        /*000b*/ 	.byte	0x5f, 0x5f, 0x43, 0x55, 0x44, 0x41, 0x5f, 0x50, 0x52, 0x45, 0x43, 0x5f, 0x53, 0x51, 0x52, 0x54
        /*001b*/ 	.byte	0x00
.L_1:


//--------------------- .nv.constant0.triton_poi_fused__native_batch_norm_legit_no_training_cat_relu_48 --------------------------
	.section	.nv.constant0.triton_poi_fused__native_batch_norm_legit_no_training_cat_relu_48,"a",@progbits
	.sectionflags	@""
	.align	4
.nv.constant0.triton_poi_fused__native_batch_norm_legit_no_training_cat_relu_48:
	.zero		596
